	.headerflags	@"EF_CUDA_TEXMODE_UNIFIED EF_CUDA_64BIT_ADDRESS EF_CUDA_ACCELERATORS EF_CUDA_SM90 EF_CUDA_VIRTUAL_SM(EF_CUDA_SM90)"
	.elftype	@"ET_EXEC"


//--------------------- .nv.info                  --------------------------
	.section	.nv.info,"",@"SHT_CUDA_INFO"
	.align	4


	//----- nvinfo : EIATTR_REGCOUNT
	.align		4
        /*0000*/ 	.byte	0x04, 0x2f
        /*0002*/ 	.short	(.L_1 - .L_0)
	.align		4
.L_0:
        /*0004*/ 	.word	index@(triton_poi_fused_avg_pool2d_6)
        /*0008*/ 	.word	0x0000001a


	//----- nvinfo : EIATTR_MIN_STACK_SIZE
	.align		4
.L_1:
        /*000c*/ 	.byte	0x04, 0x12
        /*000e*/ 	.short	(.L_3 - .L_2)
	.align		4
.L_2:
        /*0010*/ 	.word	index@(triton_poi_fused_avg_pool2d_6)
        /*0014*/ 	.word	0x00000000


	//----- nvinfo : EIATTR_FRAME_SIZE
	.align		4
.L_3:
        /*0018*/ 	.byte	0x04, 0x11
        /*001a*/ 	.short	(.L_5 - .L_4)
	.align		4
.L_4:
        /*001c*/ 	.word	index@(triton_poi_fused_avg_pool2d_6)
        /*0020*/ 	.word	0x00000000


	//----- nvinfo : EIATTR_MIN_STACK_SIZE
	.align		4
.L_5:
        /*0024*/ 	.byte	0x04, 0x12
        /*0026*/ 	.short	(.L_7 - .L_6)
	.align		4
.L_6:
        /*0028*/ 	.word	index@(triton_poi_fused_avg_pool2d_6)
        /*002c*/ 	.word	0x00000000
.L_7:


//--------------------- .nv.info.triton_poi_fused_avg_pool2d_6 --------------------------
	.section	.nv.info.triton_poi_fused_avg_pool2d_6,"",@"SHT_CUDA_INFO"
	.sectionflags	@""
	.align	4


	//----- nvinfo : EIATTR_CUDA_API_VERSION
	.align		4
        /*0000*/ 	.byte	0x04, 0x37
        /*0002*/ 	.short	(.L_9 - .L_8)
.L_8:
        /*0004*/ 	.word	0x0000007c


	//----- nvinfo : EIATTR_KPARAM_INFO
	.align		4
.L_9:
        /*0008*/ 	.byte	0x04, 0x17
        /*000a*/ 	.short	(.L_11 - .L_10)
.L_10:
        /*000c*/ 	.word	0x00000000
        /*0010*/ 	.short	0x0002
        /*0012*/ 	.short	0x0010
        /*0014*/ 	.byte	0x00, 0xf0, 0x11, 0x00


	//----- nvinfo : EIATTR_KPARAM_INFO
	.align		4
.L_11:
        /*0018*/ 	.byte	0x04, 0x17
        /*001a*/ 	.short	(.L_13 - .L_12)
.L_12:
        /*001c*/ 	.word	0x00000000
        /*0020*/ 	.short	0x0001
        /*0022*/ 	.short	0x0008
        /*0024*/ 	.byte	0x00, 0xf4, 0x21, 0x00


	//----- nvinfo : EIATTR_KPARAM_INFO
	.align		4
.L_13:
        /*0028*/ 	.byte	0x04, 0x17
        /*002a*/ 	.short	(.L_15 - .L_14)
.L_14:
        /*002c*/ 	.word	0x00000000
        /*0030*/ 	.short	0x0000
        /*0032*/ 	.short	0x0000
        /*0034*/ 	.byte	0x00, 0xf4, 0x21, 0x00


	//----- nvinfo : EIATTR_SPARSE_MMA_MASK
	.align		4
.L_15:
        /*0038*/ 	.byte	0x03, 0x50
        /*003a*/ 	.short	0x0000


	//----- nvinfo : EIATTR_MAXREG_COUNT
	.align		4
        /*003c*/ 	.byte	0x03, 0x1b
        /*003e*/ 	.short	0x00ff


	//----- nvinfo : EIATTR_EXIT_INSTR_OFFSETS
	.align		4
        /*0040*/ 	.byte	0x04, 0x1c
        /*0042*/ 	.short	(.L_17 - .L_16)


	//   ....[0]....
.L_16:
        /*0044*/ 	.word	0x00000660


	//   ....[1]....
        /*0048*/ 	.word	0x00000680


	//----- nvinfo : EIATTR_REQNTID
	.align		4
.L_17:
        /*004c*/ 	.byte	0x04, 0x10
        /*004e*/ 	.short	(.L_19 - .L_18)
.L_18:
        /*0050*/ 	.word	0x00000080
        /*0054*/ 	.word	0x00000001
        /*0058*/ 	.word	0x00000001


	//----- nvinfo : EIATTR_CBANK_PARAM_SIZE
	.align		4
.L_19:
        /*005c*/ 	.byte	0x03, 0x19
        /*005e*/ 	.short	0x0014


	//----- nvinfo : EIATTR_PARAM_CBANK
	.align		4
        /*0060*/ 	.byte	0x04, 0x0a
        /*0062*/ 	.short	(.L_21 - .L_20)
	.align		4
.L_20:
        /*0064*/ 	.word	index@(.nv.constant0.triton_poi_fused_avg_pool2d_6)
        /*0068*/ 	.short	0x0210
        /*006a*/ 	.short	0x0014


	//----- nvinfo : EIATTR_SW_WAR
	.align		4
.L_21:
        /*006c*/ 	.byte	0x04, 0x36
        /*006e*/ 	.short	(.L_23 - .L_22)
.L_22:
        /*0070*/ 	.word	0x00000008
.L_23:


//--------------------- .nv.callgraph             --------------------------
	.section	.nv.callgraph,"",@"SHT_CUDA_CALLGRAPH"
	.align	4
	.sectionentsize	8
	.align		4
        /*0000*/ 	.word	0x00000000
	.align		4
        /*0004*/ 	.word	0xffffffff
	.align		4
        /*0008*/ 	.word	0x00000000
	.align		4
        /*000c*/ 	.word	0xfffffffe
	.align		4
        /*0010*/ 	.word	0x00000000
	.align		4
        /*0014*/ 	.word	0xfffffffd
	.align		4
        /*0018*/ 	.word	0x00000000
	.align		4
        /*001c*/ 	.word	0xfffffffc


//--------------------- .text.triton_poi_fused_avg_pool2d_6 --------------------------
	.section	.text.triton_poi_fused_avg_pool2d_6,"ax",@progbits
	.align	128
        .global         triton_poi_fused_avg_pool2d_6
        .type           triton_poi_fused_avg_pool2d_6,@function
        .size           triton_poi_fused_avg_pool2d_6,(.L_x_1 - triton_poi_fused_avg_pool2d_6)
        .other          triton_poi_fused_avg_pool2d_6,@"STO_CUDA_ENTRY STV_DEFAULT"
triton_poi_fused_avg_pool2d_6:
.text.triton_poi_fused_avg_pool2d_6:
[----:B------:R-:W0:Y:S01]  /*0000*/  LDC R1, c[0x0][0x28] ;  /* 0x00000a00ff017b82 */ /* 0x000e220000000800 */
[----:B------:R-:W1:Y:S01]  /*0010*/  S2R R9, SR_TID.X ;  /* 0x0000000000097919 */ /* 0x000e620000002100 */
[----:B------:R-:W-:Y:S01]  /*0020*/  IMAD.MOV.U32 R12, RZ, RZ, RZ ;  /* 0x000000ffff0c7224 */ /* 0x000fe200078e00ff */
[----:B------:R-:W-:Y:S01]  /*0030*/  ULDC.64 UR4, c[0x0][0x208] ;  /* 0x0000820000047ab9 */ /* 0x000fe20000000a00 */
[----:B------:R-:W-:Y:S01]  /*0040*/  IMAD.MOV.U32 R10, RZ, RZ, RZ ;  /* 0x000000ffff0a7224 */ /* 0x000fe200078e00ff */
[----:B------:R-:W2:Y:S01]  /*0050*/  S2R R0, SR_CTAID.X ;  /* 0x0000000000007919 */ /* 0x000ea20000002500 */
[----:B-1----:R-:W-:Y:S02]  /*0060*/  LOP3.LUT R9, R9, 0x7f, RZ, 0xc0, !PT ;  /* 0x0000007f09097812 */ /* 0x002fe400078ec0ff */
[----:B--2---:R-:W-:-:S03]  /*0070*/  SHF.R.U32.HI R2, RZ, 0x18, R0 ;  /* 0x00000018ff027819 */ /* 0x004fc60000011600 */
[----:B------:R-:W-:Y:S01]  /*0080*/  IMAD R9, R0, 0x80, R9 ;  /* 0x0000008000097824 */ /* 0x000fe200078e0209 */
[----:B------:R-:W-:-:S03]  /*0090*/  SGXT.U32 R0, R2, 0x1 ;  /* 0x000000010200781a */ /* 0x000fc60000000000 */
[C---:B------:R-:W-:Y:S01]  /*00a0*/  VIADD R7, R9.reuse, 0xfffffffd ;  /* 0xfffffffd09077836 */ /* 0x040fe20000000000 */
[----:B------:R-:W1:Y:S01]  /*00b0*/  LDC.64 R2, c[0x0][0x210] ;  /* 0x00008400ff027b82 */ /* 0x000e620000000a00 */
[C---:B------:R-:W-:Y:S01]  /*00c0*/  ISETP.GE.AND P3, PT, R9.reuse, 0x800, PT ;  /* 0x000008000900780c */ /* 0x040fe20003f66270 */
[C---:B------:R-:W-:Y:S02]  /*00d0*/  VIADD R5, R9.reuse, 0xffffffff ;  /* 0xffffffff09057836 */ /* 0x040fe40000000000 */
[C---:B------:R-:W-:Y:S02]  /*00e0*/  IMAD.IADD R0, R9.reuse, 0x1, R0 ;  /* 0x0000000109007824 */ /* 0x040fe400078e0200 */
[----:B------:R-:W-:-:S03]  /*00f0*/  VIADD R15, R9, 0xfffffffe ;  /* 0xfffffffe090f7836 */ /* 0x000fc60000000000 */
[----:B------:R-:W-:-:S04]  /*0100*/  SHF.R.S32.HI R11, RZ, 0x1, R0 ;  /* 0x00000001ff0b7819 */ /* 0x000fc80000011400 */
[C---:B------:R-:W-:Y:S02]  /*0110*/  LEA.HI R4, R0.reuse, R11, RZ, 0x1 ;  /* 0x0000000b00047211 */ /* 0x040fe400078f08ff */
[----:B------:R-:W-:Y:S02]  /*0120*/  LOP3.LUT R0, R0, 0xfffffffe, RZ, 0xc0, !PT ;  /* 0xfffffffe00007812 */ /* 0x000fe400078ec0ff */
[----:B------:R-:W-:-:S03]  /*0130*/  LOP3.LUT R4, R4, 0xfffffffe, RZ, 0xc0, !PT ;  /* 0xfffffffe04047812 */ /* 0x000fc600078ec0ff */
[----:B------:R-:W-:Y:S02]  /*0140*/  IMAD.IADD R0, R9, 0x1, -R0 ;  /* 0x0000000109007824 */ /* 0x000fe400078e0a00 */
[----:B------:R-:W-:Y:S02]  /*0150*/  IMAD.IADD R11, R11, 0x1, -R4 ;  /* 0x000000010b0b7824 */ /* 0x000fe400078e0a04 */
[--C-:B-1----:R-:W-:Y:S01]  /*0160*/  IMAD.WIDE R6, R7, 0x4, R2.reuse ;  /* 0x0000000407067825 */ /* 0x102fe200078e0202 */
[C---:B------:R-:W-:Y:S02]  /*0170*/  ISETP.LT.AND P1, PT, R0.reuse, 0x1, !P3 ;  /* 0x000000010000780c */ /* 0x040fe40005f21270 */
[----:B------:R-:W-:Y:S01]  /*0180*/  ISETP.GT.AND P5, PT, R11, RZ, PT ;  /* 0x000000ff0b00720c */ /* 0x000fe20003fa4270 */
[----:B------:R-:W-:Y:S01]  /*0190*/  IMAD.WIDE R4, R5, 0x4, R2 ;  /* 0x0000000405047825 */ /* 0x000fe200078e0202 */
[----:B------:R-:W-:Y:S02]  /*01a0*/  ISETP.GT.AND P4, PT, R11, RZ, P1 ;  /* 0x000000ff0b00720c */ /* 0x000fe40000f84270 */
[----:B------:R-:W-:-:S02]  /*01b0*/  ISETP.GT.AND P6, PT, R0, RZ, P5 ;  /* 0x000000ff0000720c */ /* 0x000fc40002fc4270 */
[----:B------:R-:W-:Y:S02]  /*01c0*/  ISETP.GT.AND P2, PT, R0, -0x1, P5 ;  /* 0xffffffff0000780c */ /* 0x000fe40002f44270 */
[C---:B------:R-:W-:Y:S02]  /*01d0*/  ISETP.LT.AND P6, PT, R9.reuse, 0x800, P6 ;  /* 0x000008000900780c */ /* 0x040fe400037c1270 */
[----:B------:R-:W-:Y:S02]  /*01e0*/  ISETP.LT.AND P2, PT, R9, 0x800, P2 ;  /* 0x000008000900780c */ /* 0x000fe40001741270 */
[----:B------:R-:W-:Y:S01]  /*01f0*/  CS2R R18, SRZ ;  /* 0x0000000000127805 */ /* 0x000fe2000001ff00 */
[----:B------:R-:W-:Y:S02]  /*0200*/  IMAD.WIDE R14, R15, 0x4, R2 ;  /* 0x000000040f0e7825 */ /* 0x000fe400078e0202 */
[----:B------:R-:W2:Y:S06]  /*0210*/  @P4 LDG.E R10, desc[UR4][R4.64] ;  /* 0x00000004040a4981 */ /* 0x000eac000c1e1900 */
[----:B------:R1:W3:Y:S04]  /*0220*/  @P6 LDG.E R12, desc[UR4][R6.64] ;  /* 0x00000004060c6981 */ /* 0x0002e8000c1e1900 */
[----:B------:R4:W5:Y:S01]  /*0230*/  @P2 LDG.E R19, desc[UR4][R14.64] ;  /* 0x000000040e132981 */ /* 0x000962000c1e1900 */
[----:B------:R-:W-:-:S04]  /*0240*/  ISETP.GT.AND P0, PT, R11, -0x1, PT ;  /* 0xffffffff0b00780c */ /* 0x000fc80003f04270 */
[C---:B------:R-:W-:Y:S02]  /*0250*/  ISETP.GT.AND P0, PT, R0.reuse, RZ, P0 ;  /* 0x000000ff0000720c */ /* 0x040fe40000704270 */
[----:B------:R-:W-:Y:S02]  /*0260*/  LOP3.LUT R13, R11, R0, RZ, 0xfc, !PT ;  /* 0x000000000b0d7212 */ /* 0x000fe400078efcff */
[----:B------:R-:W-:Y:S01]  /*0270*/  ISETP.LT.AND P0, PT, R9, 0x800, P0 ;  /* 0x000008000900780c */ /* 0x000fe20000701270 */
[----:B------:R-:W-:Y:S02]  /*0280*/  VIADD R21, R0, 0x2 ;  /* 0x0000000200157836 */ /* 0x000fe40000000000 */
[----:B------:R-:W-:Y:S02]  /*0290*/  VIADD R20, R11, 0x2 ;  /* 0x000000020b147836 */ /* 0x000fe40000000000 */
[----:B------:R-:W-:Y:S01]  /*02a0*/  IMAD.MOV.U32 R8, RZ, RZ, RZ ;  /* 0x000000ffff087224 */ /* 0x000fe200078e00ff */
[----:B------:R-:W-:Y:S01]  /*02b0*/  CS2R R16, SRZ ;  /* 0x0000000000107805 */ /* 0x000fe2000001ff00 */
[C---:B-1----:R-:W-:Y:S01]  /*02c0*/  VIADD R7, R9.reuse, 0x1 ;  /* 0x0000000109077836 */ /* 0x042fe20000000000 */
[----:B------:R-:W-:Y:S01]  /*02d0*/  SEL R20, R20, 0x3, !P5 ;  /* 0x0000000314147807 */ /* 0x000fe20006800000 */
[----:B----4-:R-:W-:-:S04]  /*02e0*/  IMAD.WIDE R14, R9, 0x4, R2 ;  /* 0x00000004090e7825 */ /* 0x010fc800078e0202 */
[----:B------:R1:W4:Y:S01]  /*02f0*/  @P0 LDG.E R8, desc[UR4][R4.64] ;  /* 0x0000000404080981 */ /* 0x000322000c1e1900 */
[----:B------:R-:W-:Y:S02]  /*0300*/  VIADD R23, R9, 0x3 ;  /* 0x0000000309177836 */ /* 0x000fe40000000000 */
[----:B-1----:R-:W-:-:S04]  /*0310*/  IMAD.WIDE R4, R7, 0x4, R2 ;  /* 0x0000000407047825 */ /* 0x002fc800078e0202 */
[----:B------:R-:W-:-:S04]  /*0320*/  VIADD R7, R9, 0x2 ;  /* 0x0000000209077836 */ /* 0x000fc80000000000 */
[----:B------:R-:W-:-:S04]  /*0330*/  IMAD.WIDE R6, R7, 0x4, R2 ;  /* 0x0000000407067825 */ /* 0x000fc800078e0202 */
[----:B------:R-:W-:Y:S02]  /*0340*/  IMAD.MOV.U32 R22, RZ, RZ, RZ ;  /* 0x000000ffff167224 */ /* 0x000fe400078e00ff */
[----:B------:R-:W-:Y:S01]  /*0350*/  IMAD.WIDE R2, R23, 0x4, R2 ;  /* 0x0000000417027825 */ /* 0x000fe200078e0202 */
[----:B--2---:R-:W-:Y:S02]  /*0360*/  SEL R10, R10, RZ, P4 ;  /* 0x000000ff0a0a7207 */ /* 0x004fe40002000000 */
[----:B------:R-:W-:Y:S02]  /*0370*/  ISETP.GT.AND P4, PT, R13, -0x1, !P3 ;  /* 0xffffffff0d00780c */ /* 0x000fe40005f84270 */
[----:B---3--:R-:W-:Y:S02]  /*0380*/  SEL R12, R12, RZ, P6 ;  /* 0x000000ff0c0c7207 */ /* 0x008fe40003000000 */
[----:B------:R-:W-:Y:S02]  /*0390*/  ISETP.GT.AND P6, PT, R0, RZ, PT ;  /* 0x000000ff0000720c */ /* 0x000fe40003fc4270 */
[----:B-----5:R-:W-:-:S02]  /*03a0*/  SEL R19, R19, RZ, P2 ;  /* 0x000000ff13137207 */ /* 0x020fc40001000000 */
[----:B------:R-:W-:Y:S02]  /*03b0*/  SEL R21, R21, 0x3, !P6 ;  /* 0x0000000315157807 */ /* 0x000fe40007000000 */
[----:B------:R-:W-:-:S03]  /*03c0*/  ISETP.GT.AND P6, PT, R11, -0x1, P1 ;  /* 0xffffffff0b00780c */ /* 0x000fc60000fc4270 */
[----:B------:R1:W2:Y:S01]  /*03d0*/  @P4 LDG.E R16, desc[UR4][R14.64] ;  /* 0x000000040e104981 */ /* 0x0002a2000c1e1900 */
[----:B------:R-:W-:-:S04]  /*03e0*/  ISETP.LT.AND P2, PT, R11, 0x1, !P3 ;  /* 0x000000010b00780c */ /* 0x000fc80005f41270 */
[C---:B------:R-:W-:Y:S02]  /*03f0*/  ISETP.GT.AND P5, PT, R0.reuse, RZ, P2 ;  /* 0x000000ff0000720c */ /* 0x040fe400017a4270 */
[C---:B------:R-:W-:Y:S02]  /*0400*/  ISETP.GT.AND P2, PT, R0.reuse, -0x1, P2 ;  /* 0xffffffff0000780c */ /* 0x040fe40001744270 */
[----:B------:R-:W-:Y:S01]  /*0410*/  ISETP.LT.AND P1, PT, R11, 0x1, P1 ;  /* 0x000000010b00780c */ /* 0x000fe20000f21270 */
[----:B------:R-:W-:Y:S01]  /*0420*/  IMAD.MOV.U32 R13, RZ, RZ, RZ ;  /* 0x000000ffff0d7224 */ /* 0x000fe200078e00ff */
[----:B------:R-:W3:Y:S07]  /*0430*/  @P6 LDG.E R18, desc[UR4][R4.64] ;  /* 0x0000000404126981 */ /* 0x000eee000c1e1900 */
[----:B------:R-:W5:Y:S04]  /*0440*/  @P5 LDG.E R17, desc[UR4][R4.64] ;  /* 0x0000000404115981 */ /* 0x000f68000c1e1900 */
[----:B------:R-:W5:Y:S04]  /*0450*/  @P2 LDG.E R13, desc[UR4][R6.64] ;  /* 0x00000004060d2981 */ /* 0x000f68000c1e1900 */
[----:B------:R4:W5:Y:S01]  /*0460*/  @P1 LDG.E R22, desc[UR4][R2.64] ;  /* 0x0000000402161981 */ /* 0x000962000c1e1900 */
[----:B-1----:R-:W-:Y:S01]  /*0470*/  IADD3 R15, R21, -R0, -R11 ;  /* 0x80000000150f7210 */ /* 0x002fe20007ffe80b */
[----:B------:R-:W-:-:S03]  /*0480*/  IMAD.IADD R14, R0, 0x1, -R21 ;  /* 0x00000001000e7824 */ /* 0x000fc600078e0a15 */
[----:B------:R-:W-:Y:S01]  /*0490*/  IADD3 R15, R15, 0x1, R20 ;  /* 0x000000010f0f7810 */ /* 0x000fe20007ffe014 */
[----:B------:R-:W-:-:S04]  /*04a0*/  IMAD.IADD R21, R21, 0x1, -R0 ;  /* 0x0000000115157824 */ /* 0x000fc800078e0a00 */
[----:B------:R-:W-:Y:S02]  /*04b0*/  IMAD R14, R11, R14, R15 ;  /* 0x0000000e0b0e7224 */ /* 0x000fe400078e020f */
[----:B------:R-:W-:Y:S01]  /*04c0*/  FADD R19, R12, R19 ;  /* 0x000000130c137221 */ /* 0x000fe20000000000 */
[----:B----4-:R-:W-:Y:S01]  /*04d0*/  SEL R8, R8, RZ, P0 ;  /* 0x000000ff08087207 */ /* 0x010fe20000000000 */
[----:B0-----:R-:W0:Y:S01]  /*04e0*/  LDC.64 R2, c[0x0][0x218] ;  /* 0x00008600ff027b82 */ /* 0x001e220000000a00 */
[----:B------:R-:W-:Y:S02]  /*04f0*/  IMAD R14, R20, R21, R14 ;  /* 0x00000015140e7224 */ /* 0x000fe400078e020e */
[----:B------:R-:W-:-:S03]  /*0500*/  FADD R19, R19, R10 ;  /* 0x0000000a13137221 */ /* 0x000fc60000000000 */
[----:B------:R-:W-:-:S04]  /*0510*/  I2FP.F32.S32 R14, R14 ;  /* 0x0000000e000e7245 */ /* 0x000fc80000201400 */
[----:B------:R-:W-:Y:S01]  /*0520*/  FSETP.GT.AND P0, PT, |R14|, 8.50705917302346158658e+37, PT ;  /* 0x7e8000000e00780b */ /* 0x000fe20003f04200 */
[----:B------:R-:W-:Y:S01]  /*0530*/  FADD R19, R19, R8 ;  /* 0x0000000813137221 */ /* 0x000fe20000000000 */
[----:B0-----:R-:W-:Y:S01]  /*0540*/  IMAD.WIDE R2, R9, 0x4, R2 ;  /* 0x0000000409027825 */ /* 0x001fe200078e0202 */
[----:B--2---:R-:W-:Y:S02]  /*0550*/  SEL R16, R16, RZ, P4 ;  /* 0x000000ff10107207 */ /* 0x004fe40002000000 */
[----:B------:R-:W-:-:S03]  /*0560*/  FSETP.GEU.AND P4, PT, |R14|, 1.175494350822287508e-38, PT ;  /* 0x008000000e00780b */ /* 0x000fc60003f8e200 */
[----:B------:R-:W-:-:S05]  /*0570*/  FADD R19, R19, R16 ;  /* 0x0000001013137221 */ /* 0x000fca0000000000 */
[----:B------:R-:W-:Y:S01]  /*0580*/  @P0 FMUL R14, R14, 0.25 ;  /* 0x3e8000000e0e0820 */ /* 0x000fe20000400000 */
[----:B---3--:R-:W-:-:S05]  /*0590*/  SEL R18, R18, RZ, P6 ;  /* 0x000000ff12127207 */ /* 0x008fca0003000000 */
[----:B------:R-:W-:Y:S01]  /*05a0*/  FADD R18, R19, R18 ;  /* 0x0000001213127221 */ /* 0x000fe20000000000 */
[----:B-----5:R-:W-:Y:S01]  /*05b0*/  SEL R17, R17, RZ, P5 ;  /* 0x000000ff11117207 */ /* 0x020fe20002800000 */
[----:B------:R-:W-:Y:S01]  /*05c0*/  @!P4 FMUL R14, R14, 16777216 ;  /* 0x4b8000000e0ec820 */ /* 0x000fe20000400000 */
[----:B------:R-:W-:-:S03]  /*05d0*/  SEL R13, R13, RZ, P2 ;  /* 0x000000ff0d0d7207 */ /* 0x000fc60001000000 */
[----:B------:R-:W-:Y:S01]  /*05e0*/  FADD R18, R18, R17 ;  /* 0x0000001112127221 */ /* 0x000fe20000000000 */
[----:B------:R-:W0:Y:S01]  /*05f0*/  MUFU.RCP R5, R14 ;  /* 0x0000000e00057308 */ /* 0x000e220000001000 */
[----:B------:R-:W-:Y:S02]  /*0600*/  SEL R22, R22, RZ, P1 ;  /* 0x000000ff16167207 */ /* 0x000fe40000800000 */
[----:B------:R-:W-:-:S04]  /*0610*/  FADD R13, R18, R13 ;  /* 0x0000000d120d7221 */ /* 0x000fc80000000000 */
[----:B------:R-:W-:-:S04]  /*0620*/  FADD R22, R13, R22 ;  /* 0x000000160d167221 */ /* 0x000fc80000000000 */
[----:B------:R-:W-:-:S04]  /*0630*/  @P0 FMUL R22, R22, 0.25 ;  /* 0x3e80000016160820 */ /* 0x000fc80000400000 */
[----:B------:R-:W-:-:S04]  /*0640*/  @!P4 FMUL R22, R22, 16777216 ;  /* 0x4b8000001616c820 */ /* 0x000fc80000400000 */
[----:B0-----:R-:W-:Y:S01]  /*0650*/  FMUL R5, R5, R22 ;  /* 0x0000001605057220 */ /* 0x001fe20000400000 */
[----:B------:R-:W-:Y:S06]  /*0660*/  @P3 EXIT ;  /* 0x000000000000394d */ /* 0x000fec0003800000 */
[----:B------:R-:W-:Y:S01]  /*0670*/  STG.E desc[UR4][R2.64], R5 ;  /* 0x0000000502007986 */ /* 0x000fe2000c101904 */
[----:B------:R-:W-:Y:S05]  /*0680*/  EXIT ;  /* 0x000000000000794d */ /* 0x000fea0003800000 */
.L_x_0:
[----:B------:R-:W-:-:S00]  /*0690*/  BRA `(.L_x_0) ;  /* 0xfffffffc00fc7947 */ /* 0x000fc0000383ffff */
[----:B------:R-:W-:-:S00]  /*06a0*/  NOP ;  /* 0x0000000000007918 */ /* 0x000fc00000000000 */
        /* <DEDUP_REMOVED lines=13> */
.L_x_1:


//--------------------- .nv.constant0.triton_poi_fused_avg_pool2d_6 --------------------------
	.section	.nv.constant0.triton_poi_fused_avg_pool2d_6,"a",@progbits
	.sectionflags	@""
	.align	4
.nv.constant0.triton_poi_fused_avg_pool2d_6:
	.zero		548
